	.headerflags	@"EF_CUDA_TEXMODE_UNIFIED EF_CUDA_64BIT_ADDRESS EF_CUDA_ACCELERATORS EF_CUDA_SM90 EF_CUDA_VIRTUAL_SM(EF_CUDA_SM90)"
	.elftype	@"ET_EXEC"


//--------------------- .nv.info                  --------------------------
	.section	.nv.info,"",@"SHT_CUDA_INFO"
	.align	4


	//----- nvinfo : EIATTR_REGCOUNT
	.align		4
        /*0000*/ 	.byte	0x04, 0x2f
        /*0002*/ 	.short	(.L_3 - .L_2)
	.align		4
.L_2:
        /*0004*/ 	.word	index@(triton_poi_fused__native_batch_norm_legit_no_training_relu_30)
        /*0008*/ 	.word	0x00000010


	//----- nvinfo : EIATTR_MIN_STACK_SIZE
	.align		4
.L_3:
        /*000c*/ 	.byte	0x04, 0x12
        /*000e*/ 	.short	(.L_5 - .L_4)
	.align		4
.L_4:
        /*0010*/ 	.word	index@(triton_poi_fused__native_batch_norm_legit_no_training_relu_30)
        /*0014*/ 	.word	0x00000000


	//----- nvinfo : EIATTR_FRAME_SIZE
	.align		4
.L_5:
        /*0018*/ 	.byte	0x04, 0x11
        /*001a*/ 	.short	(.L_7 - .L_6)
	.align		4
.L_6:
        /*001c*/ 	.word	index@(triton_poi_fused__native_batch_norm_legit_no_training_relu_30)
        /*0020*/ 	.word	0x00000000


	//----- nvinfo : EIATTR_MIN_STACK_SIZE
	.align		4
.L_7:
        /*0024*/ 	.byte	0x04, 0x12
        /*0026*/ 	.short	(.L_9 - .L_8)
	.align		4
.L_8:
        /*0028*/ 	.word	index@(triton_poi_fused__native_batch_norm_legit_no_training_relu_30)
        /*002c*/ 	.word	0x00000000
.L_9:


//--------------------- .nv.info.triton_poi_fused__native_batch_norm_legit_no_training_relu_30 --------------------------
	.section	.nv.info.triton_poi_fused__native_batch_norm_legit_no_training_relu_30,"",@"SHT_CUDA_INFO"
	.sectionflags	@""
	.align	4


	//----- nvinfo : EIATTR_CUDA_API_VERSION
	.align		4
        /*0000*/ 	.byte	0x04, 0x37
        /*0002*/ 	.short	(.L_11 - .L_10)
.L_10:
        /*0004*/ 	.word	0x0000007c


	//----- nvinfo : EIATTR_KPARAM_INFO
	.align		4
.L_11:
        /*0008*/ 	.byte	0x04, 0x17
        /*000a*/ 	.short	(.L_13 - .L_12)
.L_12:
        /*000c*/ 	.word	0x00000000
        /*0010*/ 	.short	0x0006
        /*0012*/ 	.short	0x0030
        /*0014*/ 	.byte	0x00, 0xf0, 0x11, 0x00


	//----- nvinfo : EIATTR_KPARAM_INFO
	.align		4
.L_13:
        /*0018*/ 	.byte	0x04, 0x17
        /*001a*/ 	.short	(.L_15 - .L_14)
.L_14:
        /*001c*/ 	.word	0x00000000
        /*0020*/ 	.short	0x0005
        /*0022*/ 	.short	0x0028
        /*0024*/ 	.byte	0x00, 0xf4, 0x21, 0x00


	//----- nvinfo : EIATTR_KPARAM_INFO
	.align		4
.L_15:
        /*0028*/ 	.byte	0x04, 0x17
        /*002a*/ 	.short	(.L_17 - .L_16)
.L_16:
        /*002c*/ 	.word	0x00000000
        /*0030*/ 	.short	0x0004
        /*0032*/ 	.short	0x0020
        /*0034*/ 	.byte	0x00, 0xf4, 0x21, 0x00


	//----- nvinfo : EIATTR_KPARAM_INFO
	.align		4
.L_17:
        /*0038*/ 	.byte	0x04, 0x17
        /*003a*/ 	.short	(.L_19 - .L_18)
.L_18:
        /*003c*/ 	.word	0x00000000
        /*0040*/ 	.short	0x0003
        /*0042*/ 	.short	0x0018
        /*0044*/ 	.byte	0x00, 0xf4, 0x21, 0x00


	//----- nvinfo : EIATTR_KPARAM_INFO
	.align		4
.L_19:
        /*0048*/ 	.byte	0x04, 0x17
        /*004a*/ 	.short	(.L_21 - .L_20)
.L_20:
        /*004c*/ 	.word	0x00000000
        /*0050*/ 	.short	0x0002
        /*0052*/ 	.short	0x0010
        /*0054*/ 	.byte	0x00, 0xf4, 0x21, 0x00


	//----- nvinfo : EIATTR_KPARAM_INFO
	.align		4
.L_21:
        /*0058*/ 	.byte	0x04, 0x17
        /*005a*/ 	.short	(.L_23 - .L_22)
.L_22:
        /*005c*/ 	.word	0x00000000
        /*0060*/ 	.short	0x0001
        /*0062*/ 	.short	0x0008
        /*0064*/ 	.byte	0x00, 0xf4, 0x21, 0x00


	//----- nvinfo : EIATTR_KPARAM_INFO
	.align		4
.L_23:
        /*0068*/ 	.byte	0x04, 0x17
        /*006a*/ 	.short	(.L_25 - .L_24)
.L_24:
        /*006c*/ 	.word	0x00000000
        /*0070*/ 	.short	0x0000
        /*0072*/ 	.short	0x0000
        /*0074*/ 	.byte	0x00, 0xf4, 0x21, 0x00


	//----- nvinfo : EIATTR_SPARSE_MMA_MASK
	.align		4
.L_25:
        /*0078*/ 	.byte	0x03, 0x50
        /*007a*/ 	.short	0x0000


	//----- nvinfo : EIATTR_MAXREG_COUNT
	.align		4
        /*007c*/ 	.byte	0x03, 0x1b
        /*007e*/ 	.short	0x00ff


	//----- nvinfo : EIATTR_EXIT_INSTR_OFFSETS
	.align		4
        /*0080*/ 	.byte	0x04, 0x1c
        /*0082*/ 	.short	(.L_27 - .L_26)


	//   ....[0]....
.L_26:
        /*0084*/ 	.word	0x00000300


	//----- nvinfo : EIATTR_REQNTID
	.align		4
.L_27:
        /*0088*/ 	.byte	0x04, 0x10
        /*008a*/ 	.short	(.L_29 - .L_28)
.L_28:
        /*008c*/ 	.word	0x00000080
        /*0090*/ 	.word	0x00000001
        /*0094*/ 	.word	0x00000001


	//----- nvinfo : EIATTR_CBANK_PARAM_SIZE
	.align		4
.L_29:
        /*0098*/ 	.byte	0x03, 0x19
        /*009a*/ 	.short	0x0034


	//----- nvinfo : EIATTR_PARAM_CBANK
	.align		4
        /*009c*/ 	.byte	0x04, 0x0a
        /*009e*/ 	.short	(.L_31 - .L_30)
	.align		4
.L_30:
        /*00a0*/ 	.word	index@(.nv.constant0.triton_poi_fused__native_batch_norm_legit_no_training_relu_30)
        /*00a4*/ 	.short	0x0210
        /*00a6*/ 	.short	0x0034


	//----- nvinfo : EIATTR_SW_WAR
	.align		4
.L_31:
        /*00a8*/ 	.byte	0x04, 0x36
        /*00aa*/ 	.short	(.L_33 - .L_32)
.L_32:
        /*00ac*/ 	.word	0x00000008
.L_33:


//--------------------- .nv.callgraph             --------------------------
	.section	.nv.callgraph,"",@"SHT_CUDA_CALLGRAPH"
	.align	4
	.sectionentsize	8
	.align		4
        /*0000*/ 	.word	0x00000000
	.align		4
        /*0004*/ 	.word	0xffffffff
	.align		4
        /*0008*/ 	.word	0x00000000
	.align		4
        /*000c*/ 	.word	0xfffffffe
	.align		4
        /*0010*/ 	.word	0x00000000
	.align		4
        /*0014*/ 	.word	0xfffffffd
	.align		4
        /*0018*/ 	.word	0x00000000
	.align		4
        /*001c*/ 	.word	0xfffffffc


//--------------------- .nv.constant4             --------------------------
	.section	.nv.constant4,"a",@progbits
	.align	8
	.align		8
.nv.constant4:
        /*0000*/ 	.dword	_$_str
	.align		8
        /*0008*/ 	.dword	_$_str_$_2


//--------------------- .text.triton_poi_fused__native_batch_norm_legit_no_training_relu_30 --------------------------
	.section	.text.triton_poi_fused__native_batch_norm_legit_no_training_relu_30,"ax",@progbits
	.align	128
        .global         triton_poi_fused__native_batch_norm_legit_no_training_relu_30
        .type           triton_poi_fused__native_batch_norm_legit_no_training_relu_30,@function
        .size           triton_poi_fused__native_batch_norm_legit_no_training_relu_30,(.L_x_1 - triton_poi_fused__native_batch_norm_legit_no_training_relu_30)
        .other          triton_poi_fused__native_batch_norm_legit_no_training_relu_30,@"STO_CUDA_ENTRY STV_DEFAULT"
triton_poi_fused__native_batch_norm_legit_no_training_relu_30:
.text.triton_poi_fused__native_batch_norm_legit_no_training_relu_30:
[----:B------:R-:W-:Y:S01]  /*0000*/  LDC R1, c[0x0][0x28] ;  /* 0x00000a00ff017b82 */ /* 0x000fe20000000800 */
[----:B------:R-:W1:Y:S07]  /*0010*/  S2R R0, SR_TID.X ;  /* 0x0000000000007919 */ /* 0x000e6e0000002100 */
[----:B------:R-:W2:Y:S01]  /*0020*/  LDC.64 R6, c[0x0][0x220] ;  /* 0x00008800ff067b82 */ /* 0x000ea20000000a00 */
[----:B------:R-:W-:Y:S01]  /*0030*/  ULDC.64 UR4, c[0x0][0x208] ;  /* 0x0000820000047ab9 */ /* 0x000fe20000000a00 */
[----:B------:R-:W3:Y:S06]  /*0040*/  S2R R3, SR_CTAID.X ;  /* 0x0000000000037919 */ /* 0x000eec0000002500 */
[----:B------:R-:W4:Y:S08]  /*0050*/  LDC.64 R4, c[0x0][0x218] ;  /* 0x00008600ff047b82 */ /* 0x000f300000000a00 */
[----:B------:R-:W5:Y:S08]  /*0060*/  LDC.64 R8, c[0x0][0x228] ;  /* 0x00008a00ff087b82 */ /* 0x000f700000000a00 */
[----:B------:R-:W4:Y:S01]  /*0070*/  LDC.64 R10, c[0x0][0x230] ;  /* 0x00008c00ff0a7b82 */ /* 0x000f220000000a00 */
[----:B-1----:R-:W-:-:S02]  /*0080*/  LOP3.LUT R0, R0, 0x7f, RZ, 0xc0, !PT ;  /* 0x0000007f00007812 */ /* 0x002fc400078ec0ff */
[----:B---3--:R-:W-:Y:S02]  /*0090*/  SHF.R.S32.HI R2, RZ, 0x18, R3 ;  /* 0x00000018ff027819 */ /* 0x008fe40000011403 */
[----:B------:R-:W-:Y:S02]  /*00a0*/  LEA R0, R3, R0, 0x7 ;  /* 0x0000000003007211 */ /* 0x000fe400078e38ff */
[----:B------:R-:W-:-:S04]  /*00b0*/  SGXT R3, R2, 0x1 ;  /* 0x000000010203781a */ /* 0x000fc80000000200 */
[----:B------:R-:W-:-:S04]  /*00c0*/  LEA.HI R3, R3, R0, RZ, 0x2 ;  /* 0x0000000003037211 */ /* 0x000fc800078f10ff */
[--C-:B------:R-:W-:Y:S02]  /*00d0*/  SHF.R.S32.HI R2, RZ, 0x2, R3.reuse ;  /* 0x00000002ff027819 */ /* 0x100fe40000011403 */
[----:B------:R-:W-:-:S04]  /*00e0*/  SHF.R.S32.HI R3, RZ, 0x1f, R3 ;  /* 0x0000001fff037819 */ /* 0x000fc80000011403 */
[----:B------:R-:W-:-:S04]  /*00f0*/  LEA.HI R3, R3, R2, RZ, 0x9 ;  /* 0x0000000203037211 */ /* 0x000fc800078f48ff */
[----:B------:R-:W-:-:S04]  /*0100*/  LOP3.LUT R3, R3, 0xfffffe00, RZ, 0xc0, !PT ;  /* 0xfffffe0003037812 */ /* 0x000fc800078ec0ff */
[----:B------:R-:W-:Y:S02]  /*0110*/  IADD3 R13, R2, -R3, RZ ;  /* 0x80000003020d7210 */ /* 0x000fe40007ffe0ff */
[----:B------:R-:W1:Y:S03]  /*0120*/  LDC.64 R2, c[0x0][0x210] ;  /* 0x00008400ff027b82 */ /* 0x000e660000000a00 */
[----:B--2---:R-:W-:-:S06]  /*0130*/  IMAD.WIDE R6, R13, 0x4, R6 ;  /* 0x000000040d067825 */ /* 0x004fcc00078e0206 */
[----:B------:R-:W2:Y:S01]  /*0140*/  LDG.E.EL R6, desc[UR4][R6.64] ;  /* 0x0000000406067981 */ /* 0x000ea2000c2e1900 */
[----:B----4-:R-:W-:-:S04]  /*0150*/  IMAD.WIDE R4, R13, 0x4, R4 ;  /* 0x000000040d047825 */ /* 0x010fc800078e0204 */
[C---:B-----5:R-:W-:Y:S02]  /*0160*/  IMAD.WIDE R8, R13.reuse, 0x4, R8 ;  /* 0x000000040d087825 */ /* 0x060fe400078e0208 */
[----:B------:R3:W4:Y:S02]  /*0170*/  LDG.E.EL R5, desc[UR4][R4.64] ;  /* 0x0000000404057981 */ /* 0x000724000c2e1900 */
[----:B0-----:R-:W-:Y:S02]  /*0180*/  IMAD.WIDE R10, R13, 0x4, R10 ;  /* 0x000000040d0a7825 */ /* 0x001fe400078e020a */
[----:B------:R-:W5:Y:S02]  /*0190*/  LDG.E.EL R8, desc[UR4][R8.64] ;  /* 0x0000000408087981 */ /* 0x000f64000c2e1900 */
[C---:B-1----:R-:W-:Y:S02]  /*01a0*/  IMAD.WIDE R2, R0.reuse, 0x4, R2 ;  /* 0x0000000400027825 */ /* 0x042fe400078e0202 */
[----:B------:R-:W5:Y:S04]  /*01b0*/  LDG.E.EL R11, desc[UR4][R10.64] ;  /* 0x000000040a0b7981 */ /* 0x000f68000c2e1900 */
[----:B------:R0:W4:Y:S01]  /*01c0*/  LDG.E R12, desc[UR4][R2.64] ;  /* 0x00000004020c7981 */ /* 0x000122000c1e1900 */
[----:B---3--:R-:W-:Y:S01]  /*01d0*/  HFMA2.MMA R4, -RZ, RZ, 1.625, 0 ;  /* 0x3e800000ff047435 */ /* 0x008fe200000001ff */
[----:B0-----:R-:W0:Y:S02]  /*01e0*/  LDC.64 R2, c[0x0][0x238] ;  /* 0x00008e00ff027b82 */ /* 0x001e240000000a00 */
[----:B0-----:R-:W-:-:S04]  /*01f0*/  IMAD.WIDE R2, R0, 0x4, R2 ;  /* 0x0000000400027825 */ /* 0x001fc800078e0202 */
[----:B--2---:R-:W-:-:S04]  /*0200*/  FADD R6, R6, 0.0010000000474974513054 ;  /* 0x3a83126f06067421 */ /* 0x004fc80000000000 */
[----:B------:R-:W0:Y:S02]  /*0210*/  MUFU.SQRT R7, R6 ;  /* 0x0000000600077308 */ /* 0x000e240000002000 */
[C---:B0-----:R-:W-:Y:S02]  /*0220*/  FSETP.GT.AND P0, PT, R7.reuse, 8.50705917302346158658e+37, PT ;  /* 0x7e8000000700780b */ /* 0x041fe40003f04000 */
[----:B------:R-:W-:-:S11]  /*0230*/  FSETP.GEU.AND P1, PT, R7, 1.175494350822287508e-38, PT ;  /* 0x008000000700780b */ /* 0x000fd60003f2e000 */
[----:B------:R-:W-:-:S04]  /*0240*/  @P0 FMUL R7, R7, 0.25 ;  /* 0x3e80000007070820 */ /* 0x000fc80000400000 */
[----:B------:R-:W-:-:S06]  /*0250*/  @!P1 FMUL R7, R7, 16777216 ;  /* 0x4b80000007079820 */ /* 0x000fcc0000400000 */
[----:B------:R-:W0:Y:S01]  /*0260*/  MUFU.RCP R7, R7 ;  /* 0x0000000700077308 */ /* 0x000e220000001000 */
[----:B------:R-:W-:Y:S01]  /*0270*/  FSEL R4, R4, 1, P0 ;  /* 0x3f80000004047808 */ /* 0x000fe20000000000 */
[----:B----4-:R-:W-:-:S04]  /*0280*/  FADD R5, R12, -R5 ;  /* 0x800000050c057221 */ /* 0x010fc80000000000 */
[----:B------:R-:W-:-:S04]  /*0290*/  @!P1 FMUL R4, R4, 16777216 ;  /* 0x4b80000004049820 */ /* 0x000fc80000400000 */
[----:B0-----:R-:W-:-:S04]  /*02a0*/  FMUL R4, R7, R4 ;  /* 0x0000000407047220 */ /* 0x001fc80000400000 */
[----:B------:R-:W-:-:S04]  /*02b0*/  FMUL R4, R5, R4 ;  /* 0x0000000405047220 */ /* 0x000fc80000400000 */
[----:B-----5:R-:W-:-:S05]  /*02c0*/  FFMA R4, R8, R4, R11 ;  /* 0x0000000408047223 */ /* 0x020fca000000000b */
[----:B------:R-:W-:-:S04]  /*02d0*/  FSETP.GEU.AND P0, PT, R4, RZ, PT ;  /* 0x000000ff0400720b */ /* 0x000fc80003f0e000 */
[----:B------:R-:W-:-:S05]  /*02e0*/  FSEL R5, R4, RZ, P0 ;  /* 0x000000ff04057208 */ /* 0x000fca0000000000 */
[----:B------:R-:W-:Y:S01]  /*02f0*/  STG.E desc[UR4][R2.64], R5 ;  /* 0x0000000502007986 */ /* 0x000fe2000c101904 */
[----:B------:R-:W-:Y:S05]  /*0300*/  EXIT ;  /* 0x000000000000794d */ /* 0x000fea0003800000 */
.L_x_0:
[----:B------:R-:W-:-:S00]  /*0310*/  BRA `(.L_x_0) ;  /* 0xfffffffc00fc7947 */ /* 0x000fc0000383ffff */
[----:B------:R-:W-:-:S00]  /*0320*/  NOP ;  /* 0x0000000000007918 */ /* 0x000fc00000000000 */
        /* <DEDUP_REMOVED lines=13> */
.L_x_1:


//--------------------- .nv.global.init           --------------------------
	.section	.nv.global.init,"aw",@progbits
.nv.global.init:
	.type		_$_str,@object
	.size		_$_str,(_$_str_$_2 - _$_str)
_$_str:
        /*0000*/ 	.byte	0x5f, 0x5f, 0x43, 0x55, 0x44, 0x41, 0x5f, 0x46, 0x54, 0x5a, 0x00
	.type		_$_str_$_2,@object
	.size		_$_str_$_2,(.L_1 - _$_str_$_2)
_$_str_$_2:
        /*000b*/ 	.byte	0x5f, 0x5f, 0x43, 0x55, 0x44, 0x41, 0x5f, 0x50, 0x52, 0x45, 0x43, 0x5f, 0x53, 0x51, 0x52, 0x54
        /*001b*/ 	.byte	0x00
.L_1:


//--------------------- .nv.constant0.triton_poi_fused__native_batch_norm_legit_no_training_relu_30 --------------------------
	.section	.nv.constant0.triton_poi_fused__native_batch_norm_legit_no_training_relu_30,"a",@progbits
	.sectionflags	@""
	.align	4
.nv.constant0.triton_poi_fused__native_batch_norm_legit_no_training_relu_30:
	.zero		580
